//
// Generated by NVIDIA NVVM Compiler
//
// Compiler Build ID: CL-36424714
// Cuda compilation tools, release 13.0, V13.0.88
// Based on NVVM 20.0.0
//

.version 9.0
.target sm_100
.address_size 64

	// .globl	_Z7vecProdPfS_S_i

.visible .entry _Z7vecProdPfS_S_i(
	.param .u64 .ptr .align 1 _Z7vecProdPfS_S_i_param_0,
	.param .u64 .ptr .align 1 _Z7vecProdPfS_S_i_param_1,
	.param .u64 .ptr .align 1 _Z7vecProdPfS_S_i_param_2,
	.param .u32 _Z7vecProdPfS_S_i_param_3
)
{
	.reg .pred 	%p<2>;
	.reg .b32 	%r<6>;
	.reg .b32 	%f<4>;
	.reg .b64 	%rd<11>;

	ld.param.u64 	%rd1, [_Z7vecProdPfS_S_i_param_0];
	ld.param.u64 	%rd2, [_Z7vecProdPfS_S_i_param_1];
	ld.param.u64 	%rd3, [_Z7vecProdPfS_S_i_param_2];
	ld.param.u32 	%r2, [_Z7vecProdPfS_S_i_param_3];
	mov.u32 	%r3, %ntid.x;
	mov.u32 	%r4, %ctaid.x;
	mov.u32 	%r5, %tid.x;
	mad.lo.s32 	%r1, %r3, %r4, %r5;
	setp.ge.s32 	%p1, %r1, %r2;
	@%p1 bra 	$L__BB0_2;
	cvta.to.global.u64 	%rd4, %rd1;
	cvta.to.global.u64 	%rd5, %rd2;
	cvta.to.global.u64 	%rd6, %rd3;
	mul.wide.s32 	%rd7, %r1, 4;
	add.s64 	%rd8, %rd4, %rd7;
	ld.global.f32 	%f1, [%rd8];
	add.s64 	%rd9, %rd5, %rd7;
	ld.global.f32 	%f2, [%rd9];
	mul.f32 	%f3, %f1, %f2;
	add.s64 	%rd10, %rd6, %rd7;
	st.global.f32 	[%rd10], %f3;
$L__BB0_2:
	ret;

}


// ===== COMPILED SASS (sm_100) =====

	.target	sm_100

	.elftype	@"ET_EXEC"


//--------------------- .note.nv.tkinfo           --------------------------
	.section	.note.nv.tkinfo,"",@"SHT_NOTE"
	.sectionflags	@"SHF_NOTE_NV_TKINFO"
	.tkinfo
        /*0018*/ 	.word	0x00000002
        /*0030*/ 	.string	""
        /*0030*/ 	.string	"ptxas"
        /*0030*/ 	.string	"Cuda compilation tools, release 13.0, V13.0.88"
        /*0030*/ 	.string	"Build cuda_13.0.r13.0/compiler.36424714_0"
        /*0030*/ 	.string	"-arch sm_100 -m 64 "



//--------------------- .note.nv.cuinfo           --------------------------
	.section	.note.nv.cuinfo,"",@"SHT_NOTE"
	.sectionflags	@"SHF_NOTE_NV_CUINFO"
        /*0018*/ 	.short	0x0002
        /*001a*/ 	.short	0x0064
        /*001c*/ 	.short	0x0082
	.zero		2


//--------------------- .nv.info                  --------------------------
	.section	.nv.info,"",@"SHT_CUDA_INFO"
	.align	4


	//----- nvinfo : EIATTR_REGCOUNT
	.align		4
        /*0000*/ 	.byte	0x04, 0x2f
        /*0002*/ 	.short	(.L_1 - .L_0)
	.align		4
.L_0:
        /*0004*/ 	.word	index@(_Z7vecProdPfS_S_i)
        /*0008*/ 	.word	0x0000000c


	//----- nvinfo : EIATTR_FRAME_SIZE
	.align		4
.L_1:
        /*000c*/ 	.byte	0x04, 0x11
        /*000e*/ 	.short	(.L_3 - .L_2)
	.align		4
.L_2:
        /*0010*/ 	.word	index@(_Z7vecProdPfS_S_i)
        /*0014*/ 	.word	0x00000000


	//----- nvinfo : EIATTR_MIN_STACK_SIZE
	.align		4
.L_3:
        /*0018*/ 	.byte	0x04, 0x12
        /*001a*/ 	.short	(.L_5 - .L_4)
	.align		4
.L_4:
        /*001c*/ 	.word	index@(_Z7vecProdPfS_S_i)
        /*0020*/ 	.word	0x00000000
.L_5:


//--------------------- .nv.compat                --------------------------
	.section	.nv.compat,"",@"SHT_CUDA_COMPAT_INFO"
	.align	4
        /*0000*/ 	.byte	0x02, 0x09, 0x00, 0x00, 0x02, 0x02, 0x01, 0x00, 0x02, 0x05, 0x05, 0x00, 0x03, 0x07, 0x01, 0x01
        /*0010*/ 	.byte	0x02, 0x03, 0x00, 0x00, 0x02, 0x06, 0x01, 0x00, 0x04, 0x0b, 0x08, 0x00, 0x09, 0x00, 0x00, 0x00
        /*0020*/ 	.byte	0x00, 0x00, 0x00, 0x00


//--------------------- .nv.info._Z7vecProdPfS_S_i --------------------------
	.section	.nv.info._Z7vecProdPfS_S_i,"",@"SHT_CUDA_INFO"
	.sectionflags	@""
	.align	4


	//----- nvinfo : EIATTR_CUDA_API_VERSION
	.align		4
        /*0000*/ 	.byte	0x04, 0x37
        /*0002*/ 	.short	(.L_7 - .L_6)
.L_6:
        /*0004*/ 	.word	0x00000082


	//----- nvinfo : EIATTR_KPARAM_INFO
	.align		4
.L_7:
        /*0008*/ 	.byte	0x04, 0x17
        /*000a*/ 	.short	(.L_9 - .L_8)
.L_8:
        /*000c*/ 	.word	0x00000000
        /*0010*/ 	.short	0x0003
        /*0012*/ 	.short	0x0018
        /*0014*/ 	.byte	0x00, 0xf0, 0x11, 0x00


	//----- nvinfo : EIATTR_KPARAM_INFO
	.align		4
.L_9:
        /*0018*/ 	.byte	0x04, 0x17
        /*001a*/ 	.short	(.L_11 - .L_10)
.L_10:
        /*001c*/ 	.word	0x00000000
        /*0020*/ 	.short	0x0002
        /*0022*/ 	.short	0x0010
        /*0024*/ 	.byte	0x00, 0xf5, 0x21, 0x00


	//----- nvinfo : EIATTR_KPARAM_INFO
	.align		4
.L_11:
        /*0028*/ 	.byte	0x04, 0x17
        /*002a*/ 	.short	(.L_13 - .L_12)
.L_12:
        /*002c*/ 	.word	0x00000000
        /*0030*/ 	.short	0x0001
        /*0032*/ 	.short	0x0008
        /*0034*/ 	.byte	0x00, 0xf5, 0x21, 0x00


	//----- nvinfo : EIATTR_KPARAM_INFO
	.align		4
.L_13:
        /*0038*/ 	.byte	0x04, 0x17
        /*003a*/ 	.short	(.L_15 - .L_14)
.L_14:
        /*003c*/ 	.word	0x00000000
        /*0040*/ 	.short	0x0000
        /*0042*/ 	.short	0x0000
        /*0044*/ 	.byte	0x00, 0xf5, 0x21, 0x00


	//----- nvinfo : EIATTR_SPARSE_MMA_MASK
	.align		4
.L_15:
        /*0048*/ 	.byte	0x03, 0x50
        /*004a*/ 	.short	0x0000


	//----- nvinfo : EIATTR_MAXREG_COUNT
	.align		4
        /*004c*/ 	.byte	0x03, 0x1b
        /*004e*/ 	.short	0x00ff


	//----- nvinfo : EIATTR_MERCURY_ISA_VERSION
	.align		4
        /*0050*/ 	.byte	0x03, 0x5f
        /*0052*/ 	.short	0x0101


	//----- nvinfo : EIATTR_VRC_CTA_INIT_COUNT
	.align		4
        /*0054*/ 	.byte	0x02, 0x4a
	.zero		1
	.zero		1


	//----- nvinfo : EIATTR_EXIT_INSTR_OFFSETS
	.align		4
        /*0058*/ 	.byte	0x04, 0x1c
        /*005a*/ 	.short	(.L_17 - .L_16)


	//   ....[0]....
.L_16:
        /*005c*/ 	.word	0x00000070


	//   ....[1]....
        /*0060*/ 	.word	0x00000130


	//----- nvinfo : EIATTR_CBANK_PARAM_SIZE
	.align		4
.L_17:
        /*0064*/ 	.byte	0x03, 0x19
        /*0066*/ 	.short	0x001c


	//----- nvinfo : EIATTR_PARAM_CBANK
	.align		4
        /*0068*/ 	.byte	0x04, 0x0a
        /*006a*/ 	.short	(.L_19 - .L_18)
	.align		4
.L_18:
        /*006c*/ 	.word	index@(.nv.constant0._Z7vecProdPfS_S_i)
        /*0070*/ 	.short	0x0380
        /*0072*/ 	.short	0x001c


	//----- nvinfo : EIATTR_SW_WAR
	.align		4
.L_19:
        /*0074*/ 	.byte	0x04, 0x36
        /*0076*/ 	.short	(.L_21 - .L_20)
.L_20:
        /*0078*/ 	.word	0x00000008
.L_21:


//--------------------- .nv.callgraph             --------------------------
	.section	.nv.callgraph,"",@"SHT_CUDA_CALLGRAPH"
	.align	4
	.sectionentsize	8
	.align		4
        /*0000*/ 	.word	0x00000000
	.align		4
        /*0004*/ 	.word	0xffffffff
	.align		4
        /*0008*/ 	.word	0x00000000
	.align		4
        /*000c*/ 	.word	0xfffffffe
	.align		4
        /*0010*/ 	.word	0x00000000
	.align		4
        /*0014*/ 	.word	0xfffffffd
	.align		4
        /*0018*/ 	.word	0x00000000
	.align		4
        /*001c*/ 	.word	0xfffffffc


//--------------------- .text._Z7vecProdPfS_S_i   --------------------------
	.section	.text._Z7vecProdPfS_S_i,"ax",@progbits
	.align	128
        .global         _Z7vecProdPfS_S_i
        .type           _Z7vecProdPfS_S_i,@function
        .size           _Z7vecProdPfS_S_i,(.L_x_1 - _Z7vecProdPfS_S_i)
        .other          _Z7vecProdPfS_S_i,@"STO_CUDA_ENTRY STV_DEFAULT"
_Z7vecProdPfS_S_i:
.text._Z7vecProdPfS_S_i:
[----:B------:R-:W-:Y:S01]  /*0000*/  LDC R1, c[0x0][0x37c] ;  /* 0x0000df00ff017b82 */ /* 0x000fe20000000800 */
[----:B------:R-:W0:Y:S01]  /*0010*/  S2R R9, SR_CTAID.X ;  /* 0x0000000000097919 */ /* 0x000e220000002500 */
[----:B------:R-:W0:Y:S01]  /*0020*/  LDCU UR4, c[0x0][0x360] ;  /* 0x00006c00ff0477ac */ /* 0x000e220008000800 */
[----:B------:R-:W0:Y:S01]  /*0030*/  S2R R0, SR_TID.X ;  /* 0x0000000000007919 */ /* 0x000e220000002100 */
[----:B------:R-:W1:Y:S01]  /*0040*/  LDCU UR5, c[0x0][0x398] ;  /* 0x00007300ff0577ac */ /* 0x000e620008000800 */
[----:B0-----:R-:W-:-:S05]  /*0050*/  IMAD R9, R9, UR4, R0 ;  /* 0x0000000409097c24 */ /* 0x001fca000f8e0200 */
[----:B-1----:R-:W-:-:S13]  /*0060*/  ISETP.GE.AND P0, PT, R9, UR5, PT ;  /* 0x0000000509007c0c */ /* 0x002fda000bf06270 */
[----:B------:R-:W-:Y:S05]  /*0070*/  @P0 EXIT ;  /* 0x000000000000094d */ /* 0x000fea0003800000 */
[----:B------:R-:W0:Y:S01]  /*0080*/  LDC.64 R2, c[0x0][0x380] ;  /* 0x0000e000ff027b82 */ /* 0x000e220000000a00 */
[----:B------:R-:W1:Y:S07]  /*0090*/  LDCU.64 UR4, c[0x0][0x358] ;  /* 0x00006b00ff0477ac */ /* 0x000e6e0008000a00 */
[----:B------:R-:W2:Y:S08]  /*00a0*/  LDC.64 R4, c[0x0][0x388] ;  /* 0x0000e200ff047b82 */ /* 0x000eb00000000a00 */
[----:B------:R-:W3:Y:S01]  /*00b0*/  LDC.64 R6, c[0x0][0x390] ;  /* 0x0000e400ff067b82 */ /* 0x000ee20000000a00 */
[----:B0-----:R-:W-:-:S06]  /*00c0*/  IMAD.WIDE R2, R9, 0x4, R2 ;  /* 0x0000000409027825 */ /* 0x001fcc00078e0202 */
[----:B-1----:R-:W4:Y:S01]  /*00d0*/  LDG.E R2, desc[UR4][R2.64] ;  /* 0x0000000402027981 */ /* 0x002f22000c1e1900 */
[----:B--2---:R-:W-:-:S06]  /*00e0*/  IMAD.WIDE R4, R9, 0x4, R4 ;  /* 0x0000000409047825 */ /* 0x004fcc00078e0204 */
[----:B------:R-:W4:Y:S01]  /*00f0*/  LDG.E R5, desc[UR4][R4.64] ;  /* 0x0000000404057981 */ /* 0x000f22000c1e1900 */
[----:B---3--:R-:W-:-:S04]  /*0100*/  IMAD.WIDE R6, R9, 0x4, R6 ;  /* 0x0000000409067825 */ /* 0x008fc800078e0206 */
[----:B----4-:R-:W-:-:S05]  /*0110*/  FMUL R9, R2, R5 ;  /* 0x0000000502097220 */ /* 0x010fca0000400000 */
[----:B------:R-:W-:Y:S01]  /*0120*/  STG.E desc[UR4][R6.64], R9 ;  /* 0x0000000906007986 */ /* 0x000fe2000c101904 */
[----:B------:R-:W-:Y:S05]  /*0130*/  EXIT ;  /* 0x000000000000794d */ /* 0x000fea0003800000 */
.L_x_0:
[----:B------:R-:W-:-:S00]  /*0140*/  BRA `(.L_x_0) ;  /* 0xfffffffc00fc7947 */ /* 0x000fc0000383ffff */
[----:B------:R-:W-:-:S00]  /*0150*/  NOP ;  /* 0x0000000000007918 */ /* 0x000fc00000000000 */
        /* <DEDUP_REMOVED lines=10> */
.L_x_1:


//--------------------- .nv.shared.reserved.0     --------------------------
	.section	.nv.shared.reserved.0,"aw",@nobits
	.weak		__nv_reservedSMEM_offset_0_alias
	.size		__nv_reservedSMEM_offset_0_alias, 0, 64
	.other		__nv_reservedSMEM_offset_0_alias,@"STO_CUDA_RESERVED_SHARED STV_DEFAULT"
__nv_reservedSMEM_offset_0_alias:
	.zero		0
	.zero		64


//--------------------- .nv.constant0._Z7vecProdPfS_S_i --------------------------
	.section	.nv.constant0._Z7vecProdPfS_S_i,"a",@progbits
	.sectionflags	@""
	.align	4
.nv.constant0._Z7vecProdPfS_S_i:
	.zero		924


//--------------------- SYMBOLS --------------------------

	.type		.nv.reservedSmem.offset0,@object
	.size		.nv.reservedSmem.offset0,0x4
